//
// Generated by NVIDIA NVVM Compiler
//
// Compiler Build ID: CL-36424714
// Cuda compilation tools, release 13.0, V13.0.88
// Based on NVVM 20.0.0
//

.version 9.0
.target sm_100
.address_size 64

	// .globl	_Z13convolution2dPfS_S_iiiiiib

.visible .entry _Z13convolution2dPfS_S_iiiiiib(
	.param .u64 .ptr .align 1 _Z13convolution2dPfS_S_iiiiiib_param_0,
	.param .u64 .ptr .align 1 _Z13convolution2dPfS_S_iiiiiib_param_1,
	.param .u64 .ptr .align 1 _Z13convolution2dPfS_S_iiiiiib_param_2,
	.param .u32 _Z13convolution2dPfS_S_iiiiiib_param_3,
	.param .u32 _Z13convolution2dPfS_S_iiiiiib_param_4,
	.param .u32 _Z13convolution2dPfS_S_iiiiiib_param_5,
	.param .u32 _Z13convolution2dPfS_S_iiiiiib_param_6,
	.param .u32 _Z13convolution2dPfS_S_iiiiiib_param_7,
	.param .u32 _Z13convolution2dPfS_S_iiiiiib_param_8,
	.param .u8 _Z13convolution2dPfS_S_iiiiiib_param_9
)
{
	.reg .pred 	%p<95>;
	.reg .b16 	%rs<2>;
	.reg .b32 	%r<81>;
	.reg .b32 	%f<101>;
	.reg .b64 	%rd<62>;

	ld.param.u64 	%rd6, [_Z13convolution2dPfS_S_iiiiiib_param_0];
	ld.param.u64 	%rd7, [_Z13convolution2dPfS_S_iiiiiib_param_1];
	ld.param.u64 	%rd5, [_Z13convolution2dPfS_S_iiiiiib_param_2];
	ld.param.u32 	%r37, [_Z13convolution2dPfS_S_iiiiiib_param_3];
	ld.param.u32 	%r38, [_Z13convolution2dPfS_S_iiiiiib_param_4];
	ld.param.u32 	%r39, [_Z13convolution2dPfS_S_iiiiiib_param_5];
	ld.param.u32 	%r40, [_Z13convolution2dPfS_S_iiiiiib_param_6];
	ld.param.u32 	%r41, [_Z13convolution2dPfS_S_iiiiiib_param_7];
	ld.param.u32 	%r42, [_Z13convolution2dPfS_S_iiiiiib_param_8];
	ld.param.s8 	%rs1, [_Z13convolution2dPfS_S_iiiiiib_param_9];
	cvta.to.global.u64 	%rd1, %rd7;
	cvta.to.global.u64 	%rd2, %rd6;
	mov.u32 	%r43, %ctaid.x;
	mov.u32 	%r44, %ctaid.y;
	mov.u32 	%r45, %tid.x;
	mov.u32 	%r46, %tid.y;
	mov.u32 	%r47, %ntid.x;
	mad.lo.s32 	%r1, %r43, %r47, %r45;
	mov.u32 	%r48, %ntid.y;
	mad.lo.s32 	%r2, %r44, %r48, %r46;
	mad.lo.s32 	%r3, %r42, %r2, %r1;
	mul.lo.s32 	%r49, %r42, %r41;
	setp.ge.s32 	%p2, %r3, %r49;
	mov.f32 	%f79, 0f00000000;
	@%p2 bra 	$L__BB0_46;
	setp.lt.s32 	%p3, %r39, 1;
	@%p3 bra 	$L__BB0_45;
	setp.lt.s32 	%p4, %r40, 1;
	setp.eq.s16 	%p5, %rs1, 1;
	shr.u32 	%r50, %r39, 1;
	shr.u32 	%r51, %r40, 1;
	selp.b32 	%r52, %r50, 0, %p5;
	sub.s32 	%r4, %r1, %r52;
	selp.b32 	%r53, %r51, 0, %p5;
	sub.s32 	%r5, %r2, %r53;
	@%p4 bra 	$L__BB0_45;
	and.b32  	%r6, %r40, 7;
	add.s32 	%r7, %r6, -1;
	and.b32  	%r8, %r40, 3;
	and.b32  	%r9, %r40, 2147483640;
	and.b32  	%r10, %r40, 1;
	mov.f32 	%f79, 0f00000000;
	mov.b32 	%r76, 0;
$L__BB0_4:
	setp.lt.u32 	%p6, %r40, 8;
	add.s32 	%r12, %r4, %r76;
	setp.gt.s32 	%p7, %r12, -1;
	setp.lt.s32 	%p8, %r12, %r37;
	and.pred  	%p1, %p7, %p8;
	mul.lo.s32 	%r13, %r76, %r40;
	mov.b32 	%r79, 0;
	@%p6 bra 	$L__BB0_23;
	mov.b32 	%r77, 0;
	cvt.u64.u32 	%rd12, %r13;
$L__BB0_6:
	.pragma "nounroll";
	add.s32 	%r15, %r5, %r77;
	setp.gt.s32 	%p9, %r15, -1;
	setp.lt.s32 	%p10, %r15, %r38;
	and.pred  	%p11, %p9, %p10;
	and.pred  	%p13, %p1, %p11;
	not.pred 	%p14, %p13;
	@%p14 bra 	$L__BB0_8;
	mad.lo.s32 	%r57, %r15, %r38, %r12;
	mul.wide.s32 	%rd8, %r57, 4;
	add.s64 	%rd9, %rd2, %rd8;
	ld.global.f32 	%f44, [%rd9];
	add.s32 	%r58, %r77, %r13;
	mul.wide.u32 	%rd10, %r58, 4;
	add.s64 	%rd11, %rd1, %rd10;
	ld.global.f32 	%f45, [%rd11];
	fma.rn.f32 	%f79, %f44, %f45, %f79;
$L__BB0_8:
	add.s32 	%r16, %r15, 1;
	setp.gt.s32 	%p15, %r16, -1;
	setp.lt.s32 	%p16, %r16, %r38;
	and.pred  	%p17, %p15, %p16;
	and.pred  	%p18, %p1, %p17;
	cvt.u64.u32 	%rd13, %r77;
	add.s64 	%rd14, %rd13, %rd12;
	shl.b64 	%rd15, %rd14, 2;
	add.s64 	%rd3, %rd1, %rd15;
	not.pred 	%p19, %p18;
	@%p19 bra 	$L__BB0_10;
	mad.lo.s32 	%r59, %r16, %r38, %r12;
	mul.wide.s32 	%rd16, %r59, 4;
	add.s64 	%rd17, %rd2, %rd16;
	ld.global.f32 	%f46, [%rd17];
	ld.global.f32 	%f47, [%rd3+4];
	fma.rn.f32 	%f79, %f46, %f47, %f79;
$L__BB0_10:
	add.s32 	%r17, %r15, 2;
	setp.gt.s32 	%p20, %r17, -1;
	setp.lt.s32 	%p21, %r17, %r38;
	and.pred  	%p22, %p20, %p21;
	and.pred  	%p23, %p1, %p22;
	not.pred 	%p24, %p23;
	@%p24 bra 	$L__BB0_12;
	mad.lo.s32 	%r60, %r17, %r38, %r12;
	mul.wide.s32 	%rd18, %r60, 4;
	add.s64 	%rd19, %rd2, %rd18;
	ld.global.f32 	%f48, [%rd19];
	ld.global.f32 	%f49, [%rd3+8];
	fma.rn.f32 	%f79, %f48, %f49, %f79;
$L__BB0_12:
	add.s32 	%r18, %r15, 3;
	setp.gt.s32 	%p25, %r18, -1;
	setp.lt.s32 	%p26, %r18, %r38;
	and.pred  	%p27, %p25, %p26;
	and.pred  	%p28, %p1, %p27;
	not.pred 	%p29, %p28;
	@%p29 bra 	$L__BB0_14;
	mad.lo.s32 	%r61, %r18, %r38, %r12;
	mul.wide.s32 	%rd20, %r61, 4;
	add.s64 	%rd21, %rd2, %rd20;
	ld.global.f32 	%f50, [%rd21];
	ld.global.f32 	%f51, [%rd3+12];
	fma.rn.f32 	%f79, %f50, %f51, %f79;
$L__BB0_14:
	add.s32 	%r19, %r15, 4;
	setp.gt.s32 	%p30, %r19, -1;
	setp.lt.s32 	%p31, %r19, %r38;
	and.pred  	%p32, %p30, %p31;
	and.pred  	%p33, %p1, %p32;
	not.pred 	%p34, %p33;
	@%p34 bra 	$L__BB0_16;
	mad.lo.s32 	%r62, %r19, %r38, %r12;
	mul.wide.s32 	%rd22, %r62, 4;
	add.s64 	%rd23, %rd2, %rd22;
	ld.global.f32 	%f52, [%rd23];
	ld.global.f32 	%f53, [%rd3+16];
	fma.rn.f32 	%f79, %f52, %f53, %f79;
$L__BB0_16:
	add.s32 	%r20, %r15, 5;
	setp.gt.s32 	%p35, %r20, -1;
	setp.lt.s32 	%p36, %r20, %r38;
	and.pred  	%p37, %p35, %p36;
	and.pred  	%p38, %p1, %p37;
	not.pred 	%p39, %p38;
	@%p39 bra 	$L__BB0_18;
	mad.lo.s32 	%r63, %r20, %r38, %r12;
	mul.wide.s32 	%rd24, %r63, 4;
	add.s64 	%rd25, %rd2, %rd24;
	ld.global.f32 	%f54, [%rd25];
	ld.global.f32 	%f55, [%rd3+20];
	fma.rn.f32 	%f79, %f54, %f55, %f79;
$L__BB0_18:
	add.s32 	%r21, %r15, 6;
	setp.gt.s32 	%p40, %r21, -1;
	setp.lt.s32 	%p41, %r21, %r38;
	and.pred  	%p42, %p40, %p41;
	and.pred  	%p43, %p1, %p42;
	not.pred 	%p44, %p43;
	@%p44 bra 	$L__BB0_20;
	mad.lo.s32 	%r64, %r21, %r38, %r12;
	mul.wide.s32 	%rd26, %r64, 4;
	add.s64 	%rd27, %rd2, %rd26;
	ld.global.f32 	%f56, [%rd27];
	ld.global.f32 	%f57, [%rd3+24];
	fma.rn.f32 	%f79, %f56, %f57, %f79;
$L__BB0_20:
	add.s32 	%r22, %r15, 7;
	setp.gt.s32 	%p45, %r22, -1;
	setp.lt.s32 	%p46, %r22, %r38;
	and.pred  	%p47, %p45, %p46;
	and.pred  	%p48, %p1, %p47;
	not.pred 	%p49, %p48;
	@%p49 bra 	$L__BB0_22;
	mad.lo.s32 	%r65, %r22, %r38, %r12;
	mul.wide.s32 	%rd28, %r65, 4;
	add.s64 	%rd29, %rd2, %rd28;
	ld.global.f32 	%f58, [%rd29];
	ld.global.f32 	%f59, [%rd3+28];
	fma.rn.f32 	%f79, %f58, %f59, %f79;
$L__BB0_22:
	add.s32 	%r77, %r77, 8;
	setp.ne.s32 	%p50, %r77, %r9;
	mov.u32 	%r79, %r9;
	@%p50 bra 	$L__BB0_6;
$L__BB0_23:
	setp.eq.s32 	%p51, %r6, 0;
	@%p51 bra 	$L__BB0_44;
	setp.lt.u32 	%p52, %r7, 3;
	@%p52 bra 	$L__BB0_34;
	add.s32 	%r25, %r5, %r79;
	setp.gt.s32 	%p53, %r25, -1;
	setp.lt.s32 	%p54, %r25, %r38;
	and.pred  	%p55, %p53, %p54;
	and.pred  	%p57, %p1, %p55;
	not.pred 	%p58, %p57;
	@%p58 bra 	$L__BB0_27;
	mad.lo.s32 	%r66, %r25, %r38, %r12;
	mul.wide.s32 	%rd30, %r66, 4;
	add.s64 	%rd31, %rd2, %rd30;
	ld.global.f32 	%f61, [%rd31];
	add.s32 	%r67, %r79, %r13;
	mul.wide.u32 	%rd32, %r67, 4;
	add.s64 	%rd33, %rd1, %rd32;
	ld.global.f32 	%f62, [%rd33];
	fma.rn.f32 	%f79, %f61, %f62, %f79;
$L__BB0_27:
	add.s32 	%r26, %r25, 1;
	setp.gt.s32 	%p59, %r26, -1;
	setp.lt.s32 	%p60, %r26, %r38;
	and.pred  	%p61, %p59, %p60;
	and.pred  	%p62, %p1, %p61;
	cvt.u64.u32 	%rd34, %r13;
	cvt.u64.u32 	%rd35, %r79;
	add.s64 	%rd36, %rd35, %rd34;
	shl.b64 	%rd37, %rd36, 2;
	add.s64 	%rd4, %rd1, %rd37;
	not.pred 	%p63, %p62;
	@%p63 bra 	$L__BB0_29;
	mad.lo.s32 	%r68, %r26, %r38, %r12;
	mul.wide.s32 	%rd38, %r68, 4;
	add.s64 	%rd39, %rd2, %rd38;
	ld.global.f32 	%f63, [%rd39];
	ld.global.f32 	%f64, [%rd4+4];
	fma.rn.f32 	%f79, %f63, %f64, %f79;
$L__BB0_29:
	add.s32 	%r27, %r25, 2;
	setp.gt.s32 	%p64, %r27, -1;
	setp.lt.s32 	%p65, %r27, %r38;
	and.pred  	%p66, %p64, %p65;
	and.pred  	%p67, %p1, %p66;
	not.pred 	%p68, %p67;
	@%p68 bra 	$L__BB0_31;
	mad.lo.s32 	%r69, %r27, %r38, %r12;
	mul.wide.s32 	%rd40, %r69, 4;
	add.s64 	%rd41, %rd2, %rd40;
	ld.global.f32 	%f65, [%rd41];
	ld.global.f32 	%f66, [%rd4+8];
	fma.rn.f32 	%f79, %f65, %f66, %f79;
$L__BB0_31:
	add.s32 	%r28, %r25, 3;
	setp.gt.s32 	%p69, %r28, -1;
	setp.lt.s32 	%p70, %r28, %r38;
	and.pred  	%p71, %p69, %p70;
	and.pred  	%p72, %p1, %p71;
	not.pred 	%p73, %p72;
	@%p73 bra 	$L__BB0_33;
	mad.lo.s32 	%r70, %r28, %r38, %r12;
	mul.wide.s32 	%rd42, %r70, 4;
	add.s64 	%rd43, %rd2, %rd42;
	ld.global.f32 	%f67, [%rd43];
	ld.global.f32 	%f68, [%rd4+12];
	fma.rn.f32 	%f79, %f67, %f68, %f79;
$L__BB0_33:
	add.s32 	%r79, %r79, 4;
$L__BB0_34:
	setp.eq.s32 	%p74, %r8, 0;
	@%p74 bra 	$L__BB0_44;
	setp.eq.s32 	%p75, %r8, 1;
	@%p75 bra 	$L__BB0_41;
	add.s32 	%r31, %r5, %r79;
	setp.gt.s32 	%p76, %r31, -1;
	setp.lt.s32 	%p77, %r31, %r38;
	and.pred  	%p78, %p76, %p77;
	and.pred  	%p80, %p1, %p78;
	not.pred 	%p81, %p80;
	@%p81 bra 	$L__BB0_38;
	mad.lo.s32 	%r71, %r31, %r38, %r12;
	mul.wide.s32 	%rd44, %r71, 4;
	add.s64 	%rd45, %rd2, %rd44;
	ld.global.f32 	%f70, [%rd45];
	add.s32 	%r72, %r79, %r13;
	mul.wide.u32 	%rd46, %r72, 4;
	add.s64 	%rd47, %rd1, %rd46;
	ld.global.f32 	%f71, [%rd47];
	fma.rn.f32 	%f79, %f70, %f71, %f79;
$L__BB0_38:
	add.s32 	%r32, %r31, 1;
	setp.gt.s32 	%p82, %r32, -1;
	setp.lt.s32 	%p83, %r32, %r38;
	and.pred  	%p84, %p82, %p83;
	and.pred  	%p85, %p1, %p84;
	not.pred 	%p86, %p85;
	@%p86 bra 	$L__BB0_40;
	mad.lo.s32 	%r73, %r32, %r38, %r12;
	mul.wide.s32 	%rd48, %r73, 4;
	add.s64 	%rd49, %rd2, %rd48;
	ld.global.f32 	%f72, [%rd49];
	cvt.u64.u32 	%rd50, %r13;
	cvt.u64.u32 	%rd51, %r79;
	add.s64 	%rd52, %rd51, %rd50;
	shl.b64 	%rd53, %rd52, 2;
	add.s64 	%rd54, %rd1, %rd53;
	ld.global.f32 	%f73, [%rd54+4];
	fma.rn.f32 	%f79, %f72, %f73, %f79;
$L__BB0_40:
	add.s32 	%r79, %r79, 2;
$L__BB0_41:
	setp.eq.s32 	%p87, %r10, 0;
	@%p87 bra 	$L__BB0_44;
	add.s32 	%r35, %r5, %r79;
	setp.gt.s32 	%p88, %r35, -1;
	setp.lt.s32 	%p89, %r35, %r38;
	and.pred  	%p90, %p88, %p89;
	and.pred  	%p92, %p1, %p90;
	not.pred 	%p93, %p92;
	@%p93 bra 	$L__BB0_44;
	mad.lo.s32 	%r74, %r35, %r38, %r12;
	mul.wide.s32 	%rd55, %r74, 4;
	add.s64 	%rd56, %rd2, %rd55;
	ld.global.f32 	%f74, [%rd56];
	add.s32 	%r75, %r79, %r13;
	mul.wide.u32 	%rd57, %r75, 4;
	add.s64 	%rd58, %rd1, %rd57;
	ld.global.f32 	%f75, [%rd58];
	fma.rn.f32 	%f79, %f74, %f75, %f79;
$L__BB0_44:
	add.s32 	%r76, %r76, 1;
	setp.ne.s32 	%p94, %r76, %r39;
	@%p94 bra 	$L__BB0_4;
$L__BB0_45:
	cvta.to.global.u64 	%rd59, %rd5;
	mul.wide.s32 	%rd60, %r3, 4;
	add.s64 	%rd61, %rd59, %rd60;
	st.global.f32 	[%rd61], %f79;
$L__BB0_46:
	ret;

}


// ===== COMPILED SASS (sm_100) =====

	.target	sm_100

	.elftype	@"ET_EXEC"


//--------------------- .note.nv.tkinfo           --------------------------
	.section	.note.nv.tkinfo,"",@"SHT_NOTE"
	.sectionflags	@"SHF_NOTE_NV_TKINFO"
	.tkinfo
        /*0018*/ 	.word	0x00000002
        /*0030*/ 	.string	""
        /*0030*/ 	.string	"ptxas"
        /*0030*/ 	.string	"Cuda compilation tools, release 13.0, V13.0.88"
        /*0030*/ 	.string	"Build cuda_13.0.r13.0/compiler.36424714_0"
        /*0030*/ 	.string	"-arch sm_100 -m 64 "



//--------------------- .note.nv.cuinfo           --------------------------
	.section	.note.nv.cuinfo,"",@"SHT_NOTE"
	.sectionflags	@"SHF_NOTE_NV_CUINFO"
        /*0018*/ 	.short	0x0002
        /*001a*/ 	.short	0x0064
        /*001c*/ 	.short	0x0082
	.zero		2


//--------------------- .nv.info                  --------------------------
	.section	.nv.info,"",@"SHT_CUDA_INFO"
	.align	4


	//----- nvinfo : EIATTR_REGCOUNT
	.align		4
        /*0000*/ 	.byte	0x04, 0x2f
        /*0002*/ 	.short	(.L_1 - .L_0)
	.align		4
.L_0:
        /*0004*/ 	.word	index@(_Z13convolution2dPfS_S_iiiiiib)
        /*0008*/ 	.word	0x0000001f


	//----- nvinfo : EIATTR_FRAME_SIZE
	.align		4
.L_1:
        /*000c*/ 	.byte	0x04, 0x11
        /*000e*/ 	.short	(.L_3 - .L_2)
	.align		4
.L_2:
        /*0010*/ 	.word	index@(_Z13convolution2dPfS_S_iiiiiib)
        /*0014*/ 	.word	0x00000000


	//----- nvinfo : EIATTR_MIN_STACK_SIZE
	.align		4
.L_3:
        /*0018*/ 	.byte	0x04, 0x12
        /*001a*/ 	.short	(.L_5 - .L_4)
	.align		4
.L_4:
        /*001c*/ 	.word	index@(_Z13convolution2dPfS_S_iiiiiib)
        /*0020*/ 	.word	0x00000000
.L_5:


//--------------------- .nv.compat                --------------------------
	.section	.nv.compat,"",@"SHT_CUDA_COMPAT_INFO"
	.align	4
        /*0000*/ 	.byte	0x02, 0x09, 0x00, 0x00, 0x02, 0x02, 0x01, 0x00, 0x02, 0x05, 0x05, 0x00, 0x03, 0x07, 0x01, 0x01
        /*0010*/ 	.byte	0x02, 0x03, 0x00, 0x00, 0x02, 0x06, 0x01, 0x00, 0x04, 0x0b, 0x08, 0x00, 0x09, 0x00, 0x00, 0x00
        /*0020*/ 	.byte	0x00, 0x00, 0x00, 0x00


//--------------------- .nv.info._Z13convolution2dPfS_S_iiiiiib --------------------------
	.section	.nv.info._Z13convolution2dPfS_S_iiiiiib,"",@"SHT_CUDA_INFO"
	.sectionflags	@""
	.align	4


	//----- nvinfo : EIATTR_CUDA_API_VERSION
	.align		4
        /*0000*/ 	.byte	0x04, 0x37
        /*0002*/ 	.short	(.L_7 - .L_6)
.L_6:
        /*0004*/ 	.word	0x00000082


	//----- nvinfo : EIATTR_KPARAM_INFO
	.align		4
.L_7:
        /*0008*/ 	.byte	0x04, 0x17
        /*000a*/ 	.short	(.L_9 - .L_8)
.L_8:
        /*000c*/ 	.word	0x00000000
        /*0010*/ 	.short	0x0009
        /*0012*/ 	.short	0x0030
        /*0014*/ 	.byte	0x00, 0xf0, 0x05, 0x00


	//----- nvinfo : EIATTR_KPARAM_INFO
	.align		4
.L_9:
        /*0018*/ 	.byte	0x04, 0x17
        /*001a*/ 	.short	(.L_11 - .L_10)
.L_10:
        /*001c*/ 	.word	0x00000000
        /*0020*/ 	.short	0x0008
        /*0022*/ 	.short	0x002c
        /*0024*/ 	.byte	0x00, 0xf0, 0x11, 0x00


	//----- nvinfo : EIATTR_KPARAM_INFO
	.align		4
.L_11:
        /*0028*/ 	.byte	0x04, 0x17
        /*002a*/ 	.short	(.L_13 - .L_12)
.L_12:
        /*002c*/ 	.word	0x00000000
        /*0030*/ 	.short	0x0007
        /*0032*/ 	.short	0x0028
        /*0034*/ 	.byte	0x00, 0xf0, 0x11, 0x00


	//----- nvinfo : EIATTR_KPARAM_INFO
	.align		4
.L_13:
        /*0038*/ 	.byte	0x04, 0x17
        /*003a*/ 	.short	(.L_15 - .L_14)
.L_14:
        /*003c*/ 	.word	0x00000000
        /*0040*/ 	.short	0x0006
        /*0042*/ 	.short	0x0024
        /*0044*/ 	.byte	0x00, 0xf0, 0x11, 0x00


	//----- nvinfo : EIATTR_KPARAM_INFO
	.align		4
.L_15:
        /*0048*/ 	.byte	0x04, 0x17
        /*004a*/ 	.short	(.L_17 - .L_16)
.L_16:
        /*004c*/ 	.word	0x00000000
        /*0050*/ 	.short	0x0005
        /*0052*/ 	.short	0x0020
        /*0054*/ 	.byte	0x00, 0xf0, 0x11, 0x00


	//----- nvinfo : EIATTR_KPARAM_INFO
	.align		4
.L_17:
        /*0058*/ 	.byte	0x04, 0x17
        /*005a*/ 	.short	(.L_19 - .L_18)
.L_18:
        /*005c*/ 	.word	0x00000000
        /*0060*/ 	.short	0x0004
        /*0062*/ 	.short	0x001c
        /*0064*/ 	.byte	0x00, 0xf0, 0x11, 0x00


	//----- nvinfo : EIATTR_KPARAM_INFO
	.align		4
.L_19:
        /*0068*/ 	.byte	0x04, 0x17
        /*006a*/ 	.short	(.L_21 - .L_20)
.L_20:
        /*006c*/ 	.word	0x00000000
        /*0070*/ 	.short	0x0003
        /*0072*/ 	.short	0x0018
        /*0074*/ 	.byte	0x00, 0xf0, 0x11, 0x00


	//----- nvinfo : EIATTR_KPARAM_INFO
	.align		4
.L_21:
        /*0078*/ 	.byte	0x04, 0x17
        /*007a*/ 	.short	(.L_23 - .L_22)
.L_22:
        /*007c*/ 	.word	0x00000000
        /*0080*/ 	.short	0x0002
        /*0082*/ 	.short	0x0010
        /*0084*/ 	.byte	0x00, 0xf5, 0x21, 0x00


	//----- nvinfo : EIATTR_KPARAM_INFO
	.align		4
.L_23:
        /*0088*/ 	.byte	0x04, 0x17
        /*008a*/ 	.short	(.L_25 - .L_24)
.L_24:
        /*008c*/ 	.word	0x00000000
        /*0090*/ 	.short	0x0001
        /*0092*/ 	.short	0x0008
        /*0094*/ 	.byte	0x00, 0xf5, 0x21, 0x00


	//----- nvinfo : EIATTR_KPARAM_INFO
	.align		4
.L_25:
        /*0098*/ 	.byte	0x04, 0x17
        /*009a*/ 	.short	(.L_27 - .L_26)
.L_26:
        /*009c*/ 	.word	0x00000000
        /*00a0*/ 	.short	0x0000
        /*00a2*/ 	.short	0x0000
        /*00a4*/ 	.byte	0x00, 0xf5, 0x21, 0x00


	//----- nvinfo : EIATTR_SPARSE_MMA_MASK
	.align		4
.L_27:
        /*00a8*/ 	.byte	0x03, 0x50
        /*00aa*/ 	.short	0x0000


	//----- nvinfo : EIATTR_MAXREG_COUNT
	.align		4
        /*00ac*/ 	.byte	0x03, 0x1b
        /*00ae*/ 	.short	0x00ff


	//----- nvinfo : EIATTR_MERCURY_ISA_VERSION
	.align		4
        /*00b0*/ 	.byte	0x03, 0x5f
        /*00b2*/ 	.short	0x0101


	//----- nvinfo : EIATTR_VRC_CTA_INIT_COUNT
	.align		4
        /*00b4*/ 	.byte	0x02, 0x4a
	.zero		1
	.zero		1


	//----- nvinfo : EIATTR_EXIT_INSTR_OFFSETS
	.align		4
        /*00b8*/ 	.byte	0x04, 0x1c
        /*00ba*/ 	.short	(.L_29 - .L_28)


	//   ....[0]....
.L_28:
        /*00bc*/ 	.word	0x000000d0


	//   ....[1]....
        /*00c0*/ 	.word	0x00000fe0


	//----- nvinfo : EIATTR_CRS_STACK_SIZE
	.align		4
.L_29:
        /*00c4*/ 	.byte	0x04, 0x1e
        /*00c6*/ 	.short	(.L_31 - .L_30)
.L_30:
        /*00c8*/ 	.word	0x00000000


	//----- nvinfo : EIATTR_CBANK_PARAM_SIZE
	.align		4
.L_31:
        /*00cc*/ 	.byte	0x03, 0x19
        /*00ce*/ 	.short	0x0031


	//----- nvinfo : EIATTR_PARAM_CBANK
	.align		4
        /*00d0*/ 	.byte	0x04, 0x0a
        /*00d2*/ 	.short	(.L_33 - .L_32)
	.align		4
.L_32:
        /*00d4*/ 	.word	index@(.nv.constant0._Z13convolution2dPfS_S_iiiiiib)
        /*00d8*/ 	.short	0x0380
        /*00da*/ 	.short	0x0031


	//----- nvinfo : EIATTR_SW_WAR
	.align		4
.L_33:
        /*00dc*/ 	.byte	0x04, 0x36
        /*00de*/ 	.short	(.L_35 - .L_34)
.L_34:
        /*00e0*/ 	.word	0x00000008
.L_35:


//--------------------- .nv.callgraph             --------------------------
	.section	.nv.callgraph,"",@"SHT_CUDA_CALLGRAPH"
	.align	4
	.sectionentsize	8
	.align		4
        /*0000*/ 	.word	0x00000000
	.align		4
        /*0004*/ 	.word	0xffffffff
	.align		4
        /*0008*/ 	.word	0x00000000
	.align		4
        /*000c*/ 	.word	0xfffffffe
	.align		4
        /*0010*/ 	.word	0x00000000
	.align		4
        /*0014*/ 	.word	0xfffffffd
	.align		4
        /*0018*/ 	.word	0x00000000
	.align		4
        /*001c*/ 	.word	0xfffffffc


//--------------------- .text._Z13convolution2dPfS_S_iiiiiib --------------------------
	.section	.text._Z13convolution2dPfS_S_iiiiiib,"ax",@progbits
	.align	128
        .global         _Z13convolution2dPfS_S_iiiiiib
        .type           _Z13convolution2dPfS_S_iiiiiib,@function
        .size           _Z13convolution2dPfS_S_iiiiiib,(.L_x_9 - _Z13convolution2dPfS_S_iiiiiib)
        .other          _Z13convolution2dPfS_S_iiiiiib,@"STO_CUDA_ENTRY STV_DEFAULT"
_Z13convolution2dPfS_S_iiiiiib:
.text._Z13convolution2dPfS_S_iiiiiib:
[----:B------:R-:W-:Y:S01]  /*0000*/  LDC R1, c[0x0][0x37c] ;  /* 0x0000df00ff017b82 */ /* 0x000fe20000000800 */
[----:B------:R-:W0:Y:S07]  /*0010*/  S2R R3, SR_TID.X ;  /* 0x0000000000037919 */ /* 0x000e2e0000002100 */
[----:B------:R-:W0:Y:S01]  /*0020*/  LDC R0, c[0x0][0x360] ;  /* 0x0000d800ff007b82 */ /* 0x000e220000000800 */
[----:B------:R-:W1:Y:S01]  /*0030*/  LDCU.64 UR4, c[0x0][0x3a8] ;  /* 0x00007500ff0477ac */ /* 0x000e620008000a00 */
[----:B------:R-:W2:Y:S06]  /*0040*/  S2R R4, SR_TID.Y ;  /* 0x0000000000047919 */ /* 0x000eac0000002200 */
[----:B------:R-:W0:Y:S08]  /*0050*/  S2UR UR6, SR_CTAID.X ;  /* 0x00000000000679c3 */ /* 0x000e300000002500 */
[----:B------:R-:W2:Y:S01]  /*0060*/  S2UR UR7, SR_CTAID.Y ;  /* 0x00000000000779c3 */ /* 0x000ea20000002600 */
[----:B-1----:R-:W-:-:S07]  /*0070*/  UIMAD UR4, UR5, UR4, URZ ;  /* 0x00000004050472a4 */ /* 0x002fce000f8e02ff */
[----:B------:R-:W2:Y:S01]  /*0080*/  LDC R5, c[0x0][0x364] ;  /* 0x0000d900ff057b82 */ /* 0x000ea20000000800 */
[----:B0-----:R-:W-:Y:S02]  /*0090*/  IMAD R3, R0, UR6, R3 ;  /* 0x0000000600037c24 */ /* 0x001fe4000f8e0203 */
[----:B--2---:R-:W-:-:S04]  /*00a0*/  IMAD R4, R5, UR7, R4 ;  /* 0x0000000705047c24 */ /* 0x004fc8000f8e0204 */
[----:B------:R-:W-:-:S05]  /*00b0*/  IMAD R2, R4, UR5, R3 ;  /* 0x0000000504027c24 */ /* 0x000fca000f8e0203 */
[----:B------:R-:W-:-:S13]  /*00c0*/  ISETP.GE.AND P0, PT, R2, UR4, PT ;  /* 0x0000000402007c0c */ /* 0x000fda000bf06270 */
[----:B------:R-:W-:Y:S05]  /*00d0*/  @P0 EXIT ;  /* 0x000000000000094d */ /* 0x000fea0003800000 */
[----:B------:R-:W0:Y:S01]  /*00e0*/  LDCU UR4, c[0x0][0x3a0] ;  /* 0x00007400ff0477ac */ /* 0x000e220008000800 */
[----:B------:R-:W-:Y:S01]  /*00f0*/  IMAD.MOV.U32 R0, RZ, RZ, RZ ;  /* 0x000000ffff007224 */ /* 0x000fe200078e00ff */
[----:B------:R-:W1:Y:S01]  /*0100*/  LDCU.64 UR10, c[0x0][0x358] ;  /* 0x00006b00ff0a77ac */ /* 0x000e620008000a00 */
[----:B0-----:R-:W-:-:S09]  /*0110*/  UISETP.GE.AND UP0, UPT, UR4, 0x1, UPT ;  /* 0x000000010400788c */ /* 0x001fd2000bf06270 */
[----:B-1----:R-:W-:Y:S05]  /*0120*/  BRA.U !UP0, `(.L_x_0) ;  /* 0x0000000d08a07547 */ /* 0x002fea000b800000 */
[----:B------:R-:W0:Y:S02]  /*0130*/  LDCU UR7, c[0x0][0x3a4] ;  /* 0x00007480ff0777ac */ /* 0x000e240008000800 */
[----:B0-----:R-:W-:-:S09]  /*0140*/  UISETP.GE.AND UP0, UPT, UR7, 0x1, UPT ;  /* 0x000000010700788c */ /* 0x001fd2000bf06270 */
[----:B------:R-:W-:Y:S05]  /*0150*/  BRA.U !UP0, `(.L_x_0) ;  /* 0x0000000d08947547 */ /* 0x000fea000b800000 */
[----:B------:R-:W0:Y:S01]  /*0160*/  LDCU.U8 UR5, c[0x0][0x3b0] ;  /* 0x00007600ff0577ac */ /* 0x000e220008000000 */
[----:B------:R-:W-:Y:S01]  /*0170*/  IMAD.MOV.U32 R0, RZ, RZ, RZ ;  /* 0x000000ffff007224 */ /* 0x000fe200078e00ff */
[----:B------:R-:W-:Y:S02]  /*0180*/  USHF.R.U32.HI UR4, URZ, 0x1, UR4 ;  /* 0x00000001ff047899 */ /* 0x000fe40008011604 */
[----:B------:R-:W-:Y:S02]  /*0190*/  ULOP3.LUT UR8, UR7, 0x7, URZ, 0xc0, !UPT ;  /* 0x0000000707087892 */ /* 0x000fe4000f8ec0ff */
[----:B------:R-:W-:Y:S02]  /*01a0*/  ULOP3.LUT UR9, UR7, 0x3, URZ, 0xc0, !UPT ;  /* 0x0000000307097892 */ /* 0x000fe4000f8ec0ff */
[----:B0-----:R-:W-:Y:S02]  /*01b0*/  UPRMT UR6, UR5, 0x8880, URZ ;  /* 0x0000888005067896 */ /* 0x001fe400080000ff */
[----:B------:R-:W-:-:S02]  /*01c0*/  USHF.R.U32.HI UR5, URZ, 0x1, UR7 ;  /* 0x00000001ff057899 */ /* 0x000fc40008011607 */
[----:B------:R-:W-:Y:S02]  /*01d0*/  UISETP.NE.AND UP0, UPT, UR6, 0x1, UPT ;  /* 0x000000010600788c */ /* 0x000fe4000bf05270 */
[----:B------:R-:W-:Y:S02]  /*01e0*/  ULOP3.LUT UR6, UR7, 0x7ffffff8, URZ, 0xc0, !UPT ;  /* 0x7ffffff807067892 */ /* 0x000fe4000f8ec0ff */
[----:B------:R-:W-:Y:S02]  /*01f0*/  USEL UR5, UR5, URZ, !UP0 ;  /* 0x000000ff05057287 */ /* 0x000fe4000c000000 */
[----:B------:R-:W-:Y:S02]  /*0200*/  USEL UR4, UR4, URZ, !UP0 ;  /* 0x000000ff04047287 */ /* 0x000fe4000c000000 */
[----:B------:R-:W-:Y:S02]  /*0210*/  UIADD3 UR7, UPT, UPT, UR8, -0x1, URZ ;  /* 0xffffffff08077890 */ /* 0x000fe4000fffe0ff */
[----:B------:R-:W-:-:S02]  /*0220*/  VIADD R4, R4, -UR5 ;  /* 0x8000000504047c36 */ /* 0x000fc40008000000 */
[----:B------:R-:W-:Y:S01]  /*0230*/  IADD3 R3, PT, PT, R3, -UR4, RZ ;  /* 0x8000000403037c10 */ /* 0x000fe2000fffe0ff */
[----:B------:R-:W-:Y:S01]  /*0240*/  UISETP.GE.U32.AND UP1, UPT, UR7, 0x3, UPT ;  /* 0x000000030700788c */ /* 0x000fe2000bf26070 */
[----:B------:R-:W-:-:S10]  /*0250*/  UMOV UR4, URZ ;  /* 0x000000ff00047c82 */ /* 0x000fd40008000000 */
.L_x_7:
[----:B------:R-:W0:Y:S01]  /*0260*/  LDCU.64 UR12, c[0x0][0x3a0] ;  /* 0x00007400ff0c77ac */ /* 0x000e220008000a00 */
[----:B------:R-:W-:Y:S02]  /*0270*/  VIADD R5, R3, UR4 ;  /* 0x0000000403057c36 */ /* 0x000fe40008000000 */
[----:B------:R-:W-:Y:S01]  /*0280*/  HFMA2 R19, -RZ, RZ, 0, 0 ;  /* 0x00000000ff137431 */ /* 0x000fe200000001ff */
[----:B------:R-:W1:Y:S01]  /*0290*/  LDCU UR5, c[0x0][0x398] ;  /* 0x00007300ff0577ac */ /* 0x000e620008000800 */
[----:B0-----:R-:W-:Y:S02]  /*02a0*/  UISETP.GE.U32.AND UP2, UPT, UR13, 0x8, UPT ;  /* 0x000000080d00788c */ /* 0x001fe4000bf46070 */
[----:B------:R-:W-:Y:S01]  /*02b0*/  UIMAD UR7, UR4, UR13, URZ ;  /* 0x0000000d040772a4 */ /* 0x000fe2000f8e02ff */
[----:B-1----:R-:W-:Y:S01]  /*02c0*/  ISETP.GE.AND P0, PT, R5, UR5, PT ;  /* 0x0000000505007c0c */ /* 0x002fe2000bf06270 */
[----:B------:R-:W-:-:S03]  /*02d0*/  UIADD3 UR4, UPT, UPT, UR4, 0x1, URZ ;  /* 0x0000000104047890 */ /* 0x000fc6000fffe0ff */
[----:B------:R-:W-:Y:S01]  /*02e0*/  ISETP.GT.AND P0, PT, R5, -0x1, !P0 ;  /* 0xffffffff0500780c */ /* 0x000fe20004704270 */
[----:B------:R-:W-:Y:S01]  /*02f0*/  UISETP.NE.AND UP0, UPT, UR4, UR12, UPT ;  /* 0x0000000c0400728c */ /* 0x000fe2000bf05270 */
[----:B------:R-:W-:Y:S11]  /*0300*/  BRA.U !UP2, `(.L_x_1) ;  /* 0x000000050a787547 */ /* 0x000ff6000b800000 */
[----:B------:R-:W0:Y:S01]  /*0310*/  LDC.64 R8, c[0x0][0x388] ;  /* 0x0000e200ff087b82 */ /* 0x000e220000000a00 */
[----:B------:R-:W-:Y:S01]  /*0320*/  IMAD.MOV.U32 R7, RZ, RZ, RZ ;  /* 0x000000ffff077224 */ /* 0x000fe200078e00ff */
[----:B------:R-:W1:Y:S06]  /*0330*/  LDCU UR5, c[0x0][0x39c] ;  /* 0x00007380ff0577ac */ /* 0x000e6c0008000800 */
.L_x_2:
[----:B------:R-:W-:Y:S01]  /*0340*/  IMAD.IADD R26, R4, 0x1, R7 ;  /* 0x00000001041a7824 */ /* 0x000fe200078e0207 */
[----:B------:R-:W2:Y:S01]  /*0350*/  LDC.64 R14, c[0x0][0x380] ;  /* 0x0000e000ff0e7b82 */ /* 0x000ea20000000a00 */
[----:B------:R-:W-:-:S03]  /*0360*/  IADD3 R6, P1, PT, R7, UR7, RZ ;  /* 0x0000000707067c10 */ /* 0x000fc6000ff3e0ff */
[C---:B------:R-:W-:Y:S02]  /*0370*/  IADD3 R20, PT, PT, R26.reuse, 0x1, RZ ;  /* 0x000000011a147810 */ /* 0x040fe40007ffe0ff */
[----:B-1----:R-:W-:Y:S02]  /*0380*/  ISETP.GE.AND P3, PT, R26, UR5, PT ;  /* 0x000000051a007c0c */ /* 0x002fe4000bf66270 */
[----:B------:R-:W-:Y:S01]  /*0390*/  ISETP.GE.AND P5, PT, R20, UR5, PT ;  /* 0x0000000514007c0c */ /* 0x000fe2000bfa6270 */
[----:B------:R-:W1:Y:S01]  /*03a0*/  LDC.64 R10, c[0x0][0x388] ;  /* 0x0000e200ff0a7b82 */ /* 0x000e620000000a00 */
[----:B------:R-:W-:Y:S02]  /*03b0*/  ISETP.GT.AND P3, PT, R26, -0x1, !P3 ;  /* 0xffffffff1a00780c */ /* 0x000fe40005f64270 */
[----:B------:R-:W-:Y:S02]  /*03c0*/  ISETP.GT.AND P5, PT, R20, -0x1, !P5 ;  /* 0xffffffff1400780c */ /* 0x000fe40006fa4270 */
[----:B------:R-:W-:-:S02]  /*03d0*/  PLOP3.LUT P3, PT, P0, P3, PT, 0x80, 0x8 ;  /* 0x000000000008781c */ /* 0x000fc40000767070 */
[----:B------:R-:W-:Y:S02]  /*03e0*/  PLOP3.LUT P5, PT, P0, P5, PT, 0x80, 0x8 ;  /* 0x000000000008781c */ /* 0x000fe400007ab070 */
[----:B------:R-:W-:-:S09]  /*03f0*/  IADD3.X R16, PT, PT, RZ, RZ, RZ, P1, !PT ;  /* 0x000000ffff107210 */ /* 0x000fd20000ffe4ff */
[----:B------:R-:W-:Y:S02]  /*0400*/  @P3 IMAD R17, R26, UR5, R5 ;  /* 0x000000051a113c24 */ /* 0x000fe4000f8e0205 */
[----:B------:R-:W3:Y:S01]  /*0410*/  @P5 LDC.64 R12, c[0x0][0x380] ;  /* 0x0000e000ff0c5b82 */ /* 0x000ee20000000a00 */
[----:B------:R-:W-:Y:S02]  /*0420*/  @P3 VIADD R19, R7, UR7 ;  /* 0x0000000707133c36 */ /* 0x000fe40008000000 */
[----:B--2---:R-:W-:-:S04]  /*0430*/  @P3 IMAD.WIDE R14, R17, 0x4, R14 ;  /* 0x00000004110e3825 */ /* 0x004fc800078e020e */
[----:B-1----:R-:W-:Y:S01]  /*0440*/  @P3 IMAD.WIDE.U32 R18, R19, 0x4, R10 ;  /* 0x0000000413123825 */ /* 0x002fe200078e000a */
[----:B0-----:R-:W-:Y:S01]  /*0450*/  LEA R10, P1, R6, R8, 0x2 ;  /* 0x00000008060a7211 */ /* 0x001fe200078210ff */
[----:B------:R-:W2:Y:S02]  /*0460*/  @P3 LDG.E R15, desc[UR10][R14.64] ;  /* 0x0000000a0e0f3981 */ /* 0x000ea4000c1e1900 */
[----:B------:R-:W-:Y:S02]  /*0470*/  @P5 IMAD R11, R20, UR5, R5 ;  /* 0x00000005140b5c24 */ /* 0x000fe4000f8e0205 */
[----:B------:R-:W2:Y:S02]  /*0480*/  @P3 LDG.E R18, desc[UR10][R18.64] ;  /* 0x0000000a12123981 */ /* 0x000ea4000c1e1900 */
[----:B---3--:R-:W-:Y:S01]  /*0490*/  @P5 IMAD.WIDE R12, R11, 0x4, R12 ;  /* 0x000000040b0c5825 */ /* 0x008fe200078e020c */
[----:B------:R-:W-:-:S05]  /*04a0*/  LEA.HI.X R11, R6, R9, R16, 0x2, P1 ;  /* 0x00000009060b7211 */ /* 0x000fca00008f1410 */
[----:B------:R-:W3:Y:S04]  /*04b0*/  @P5 LDG.E R13, desc[UR10][R12.64] ;  /* 0x0000000a0c0d5981 */ /* 0x000ee8000c1e1900 */
[----:B------:R-:W3:Y:S01]  /*04c0*/  @P5 LDG.E R17, desc[UR10][R10.64+0x4] ;  /* 0x0000040a0a115981 */ /* 0x000ee2000c1e1900 */
[C---:B------:R-:W-:Y:S01]  /*04d0*/  VIADD R22, R26.reuse, 0x2 ;  /* 0x000000021a167836 */ /* 0x040fe20000000000 */
[C---:B------:R-:W-:Y:S01]  /*04e0*/  IADD3 R16, PT, PT, R26.reuse, 0x3, RZ ;  /* 0x000000031a107810 */ /* 0x040fe20007ffe0ff */
[C---:B------:R-:W-:Y:S01]  /*04f0*/  VIADD R28, R26.reuse, 0x4 ;  /* 0x000000041a1c7836 */ /* 0x040fe20000000000 */
[C---:B------:R-:W-:Y:S01]  /*0500*/  IADD3 R24, PT, PT, R26.reuse, 0x5, RZ ;  /* 0x000000051a187810 */ /* 0x040fe20007ffe0ff */
[----:B------:R-:W-:Y:S01]  /*0510*/  VIADD R6, R26, 0x6 ;  /* 0x000000061a067836 */ /* 0x000fe20000000000 */
[----:B------:R-:W-:-:S02]  /*0520*/  ISETP.GE.AND P2, PT, R22, UR5, PT ;  /* 0x0000000516007c0c */ /* 0x000fc4000bf46270 */
[----:B------:R-:W-:Y:S02]  /*0530*/  ISETP.GE.AND P1, PT, R16, UR5, PT ;  /* 0x0000000510007c0c */ /* 0x000fe4000bf26270 */
[----:B------:R-:W-:Y:S02]  /*0540*/  ISETP.GT.AND P2, PT, R22, -0x1, !P2 ;  /* 0xffffffff1600780c */ /* 0x000fe40005744270 */
[----:B------:R-:W-:Y:S02]  /*0550*/  ISETP.GT.AND P1, PT, R16, -0x1, !P1 ;  /* 0xffffffff1000780c */ /* 0x000fe40004f24270 */
[----:B------:R-:W-:Y:S02]  /*0560*/  PLOP3.LUT P2, PT, P0, P2, PT, 0x80, 0x8 ;  /* 0x000000000008781c */ /* 0x000fe40000745070 */
[----:B------:R-:W-:Y:S02]  /*0570*/  ISETP.GE.AND P4, PT, R28, UR5, PT ;  /* 0x000000051c007c0c */ /* 0x000fe4000bf86270 */
[----:B------:R-:W-:-:S02]  /*0580*/  ISETP.GE.AND P6, PT, R24, UR5, PT ;  /* 0x0000000518007c0c */ /* 0x000fc4000bfc6270 */
[----:B------:R-:W-:Y:S02]  /*0590*/  PLOP3.LUT P1, PT, P0, P1, PT, 0x80, 0x8 ;  /* 0x000000000008781c */ /* 0x000fe40000723070 */
[----:B------:R-:W-:Y:S02]  /*05a0*/  ISETP.GT.AND P6, PT, R24, -0x1, !P6 ;  /* 0xffffffff1800780c */ /* 0x000fe400077c4270 */
[----:B------:R-:W-:Y:S02]  /*05b0*/  IADD3 R26, PT, PT, R26, 0x7, RZ ;  /* 0x000000071a1a7810 */ /* 0x000fe40007ffe0ff */
[----:B------:R-:W-:Y:S01]  /*05c0*/  PLOP3.LUT P6, PT, P0, P6, PT, 0x80, 0x8 ;  /* 0x000000000008781c */ /* 0x000fe200007cd070 */
[----:B------:R-:W-:-:S06]  /*05d0*/  @P2 IMAD R23, R22, UR5, R5 ;  /* 0x0000000516172c24 */ /* 0x000fcc000f8e0205 */
[----:B------:R-:W0:Y:S01]  /*05e0*/  @P1 LDC.64 R20, c[0x0][0x380] ;  /* 0x0000e000ff141b82 */ /* 0x000e220000000a00 */
[----:B------:R-:W-:-:S05]  /*05f0*/  @P1 IMAD R25, R16, UR5, R5 ;  /* 0x0000000510191c24 */ /* 0x000fca000f8e0205 */
[----:B------:R-:W-:Y:S02]  /*0600*/  @P6 IMAD R27, R24, UR5, R5 ;  /* 0x00000005181b6c24 */ /* 0x000fe4000f8e0205 */
[----:B------:R-:W4:Y:S01]  /*0610*/  @P2 LDG.E R24, desc[UR10][R10.64+0x8] ;  /* 0x0000080a0a182981 */ /* 0x000f22000c1e1900 */
[----:B0-----:R-:W-:-:S06]  /*0620*/  @P1 IMAD.WIDE R20, R25, 0x4, R20 ;  /* 0x0000000419141825 */ /* 0x001fcc00078e0214 */
[----:B------:R-:W5:Y:S01]  /*0630*/  @P1 LDG.E R21, desc[UR10][R20.64] ;  /* 0x0000000a14151981 */ /* 0x000f62000c1e1900 */
[----:B--2---:R-:W-:Y:S01]  /*0640*/  @P3 FFMA R0, R15, R18, R0 ;  /* 0x000000120f003223 */ /* 0x004fe20000000000 */
[----:B------:R-:W-:Y:S01]  /*0650*/  ISETP.GT.AND P3, PT, R28, -0x1, !P4 ;  /* 0xffffffff1c00780c */ /* 0x000fe20006764270 */
[----:B------:R-:W0:Y:S01]  /*0660*/  @P2 LDC.64 R18, c[0x0][0x380] ;  /* 0x0000e000ff122b82 */ /* 0x000e220000000a00 */
[C---:B------:R-:W-:Y:S02]  /*0670*/  ISETP.GE.AND P4, PT, R6.reuse, UR5, PT ;  /* 0x0000000506007c0c */ /* 0x040fe4000bf86270 */
[----:B------:R-:W-:Y:S02]  /*0680*/  PLOP3.LUT P3, PT, P0, P3, PT, 0x80, 0x8 ;  /* 0x000000000008781c */ /* 0x000fe40000767070 */
[----:B------:R-:W-:-:S03]  /*0690*/  ISETP.GT.AND P4, PT, R6, -0x1, !P4 ;  /* 0xffffffff0600780c */ /* 0x000fc60006784270 */
[----:B------:R-:W1:Y:S01]  /*06a0*/  @P6 LDC.64 R14, c[0x0][0x380] ;  /* 0x0000e000ff0e6b82 */ /* 0x000e620000000a00 */
[----:B------:R-:W-:Y:S01]  /*06b0*/  PLOP3.LUT P4, PT, P0, P4, PT, 0x80, 0x8 ;  /* 0x000000000008781c */ /* 0x000fe20000789070 */
[----:B---3--:R-:W-:Y:S01]  /*06c0*/  @P5 FFMA R0, R13, R17, R0 ;  /* 0x000000110d005223 */ /* 0x008fe20000000000 */
[----:B------:R-:W-:-:S05]  /*06d0*/  ISETP.GE.AND P5, PT, R26, UR5, PT ;  /* 0x000000051a007c0c */ /* 0x000fca000bfa6270 */
[----:B------:R-:W2:Y:S01]  /*06e0*/  @P3 LDC.64 R12, c[0x0][0x380] ;  /* 0x0000e000ff0c3b82 */ /* 0x000ea20000000a00 */
[----:B0-----:R-:W-:Y:S01]  /*06f0*/  @P2 IMAD.WIDE R18, R23, 0x4, R18 ;  /* 0x0000000417122825 */ /* 0x001fe200078e0212 */
[----:B------:R-:W-:-:S04]  /*0700*/  ISETP.GT.AND P5, PT, R26, -0x1, !P5 ;  /* 0xffffffff1a00780c */ /* 0x000fc80006fa4270 */
[----:B------:R-:W3:Y:S01]  /*0710*/  @P4 LDG.E R20, desc[UR10][R10.64+0x18] ;  /* 0x0000180a0a144981 */ /* 0x000ee2000c1e1900 */
[----:B------:R-:W-:Y:S01]  /*0720*/  PLOP3.LUT P5, PT, P0, P5, PT, 0x80, 0x8 ;  /* 0x000000000008781c */ /* 0x000fe200007ab070 */
[----:B------:R-:W0:Y:S01]  /*0730*/  @P4 LDC.64 R16, c[0x0][0x380] ;  /* 0x0000e000ff104b82 */ /* 0x000e220000000a00 */
[----:B------:R-:W-:Y:S01]  /*0740*/  @P3 IMAD R25, R28, UR5, R5 ;  /* 0x000000051c193c24 */ /* 0x000fe2000f8e0205 */
[----:B------:R-:W4:Y:S10]  /*0750*/  @P2 LDG.E R19, desc[UR10][R18.64] ;  /* 0x0000000a12132981 */ /* 0x000f34000c1e1900 */
[----:B------:R-:W5:Y:S01]  /*0760*/  @P5 LDC.64 R22, c[0x0][0x380] ;  /* 0x0000e000ff165b82 */ /* 0x000f620000000a00 */
[----:B-1----:R-:W-:Y:S01]  /*0770*/  @P6 IMAD.WIDE R14, R27, 0x4, R14 ;  /* 0x000000041b0e6825 */ /* 0x002fe200078e020e */
[----:B------:R-:W3:Y:S03]  /*0780*/  @P6 LDG.E R18, desc[UR10][R10.64+0x14] ;  /* 0x0000140a0a126981 */ /* 0x000ee6000c1e1900 */
[----:B--2---:R-:W-:-:S02]  /*0790*/  @P3 IMAD.WIDE R12, R25, 0x4, R12 ;  /* 0x00000004190c3825 */ /* 0x004fc400078e020c */
[----:B------:R-:W2:Y:S02]  /*07a0*/  @P1 LDG.E R25, desc[UR10][R10.64+0xc] ;  /* 0x00000c0a0a191981 */ /* 0x000ea4000c1e1900 */
[----:B------:R-:W-:Y:S02]  /*07b0*/  @P4 IMAD R27, R6, UR5, R5 ;  /* 0x00000005061b4c24 */ /* 0x000fe4000f8e0205 */
[----:B------:R-:W3:Y:S02]  /*07c0*/  @P3 LDG.E R13, desc[UR10][R12.64] ;  /* 0x0000000a0c0d3981 */ /* 0x000ee4000c1e1900 */
[----:B0-----:R-:W-:Y:S02]  /*07d0*/  @P4 IMAD.WIDE R16, R27, 0x4, R16 ;  /* 0x000000041b104825 */ /* 0x001fe400078e0210 */
[----:B------:R-:W3:Y:S02]  /*07e0*/  @P3 LDG.E R6, desc[UR10][R10.64+0x10] ;  /* 0x0000100a0a063981 */ /* 0x000ee4000c1e1900 */
[----:B------:R-:W-:-:S02]  /*07f0*/  @P5 IMAD R27, R26, UR5, R5 ;  /* 0x000000051a1b5c24 */ /* 0x000fc4000f8e0205 */
[----:B------:R-:W3:Y:S04]  /*0800*/  @P6 LDG.E R15, desc[UR10][R14.64] ;  /* 0x0000000a0e0f6981 */ /* 0x000ee8000c1e1900 */
[----:B------:R-:W3:Y:S01]  /*0810*/  @P4 LDG.E R17, desc[UR10][R16.64] ;  /* 0x0000000a10114981 */ /* 0x000ee2000c1e1900 */
[----:B-----5:R-:W-:-:S03]  /*0820*/  @P5 IMAD.WIDE R22, R27, 0x4, R22 ;  /* 0x000000041b165825 */ /* 0x020fc600078e0216 */
[----:B------:R-:W5:Y:S04]  /*0830*/  @P5 LDG.E R26, desc[UR10][R10.64+0x1c] ;  /* 0x00001c0a0a1a5981 */ /* 0x000f68000c1e1900 */
[----:B------:R-:W5:Y:S01]  /*0840*/  @P5 LDG.E R23, desc[UR10][R22.64] ;  /* 0x0000000a16175981 */ /* 0x000f62000c1e1900 */
[----:B------:R-:W-:Y:S02]  /*0850*/  VIADD R7, R7, 0x8 ;  /* 0x0000000807077836 */ /* 0x000fe40000000000 */
[----:B----4-:R-:W-:-:S04]  /*0860*/  @P2 FFMA R0, R19, R24, R0 ;  /* 0x0000001813002223 */ /* 0x010fc80000000000 */
[----:B--2---:R-:W-:Y:S01]  /*0870*/  @P1 FFMA R0, R21, R25, R0 ;  /* 0x0000001915001223 */ /* 0x004fe20000000000 */
[----:B------:R-:W-:-:S03]  /*0880*/  ISETP.NE.AND P1, PT, R7, UR6, PT ;  /* 0x0000000607007c0c */ /* 0x000fc6000bf25270 */
[----:B---3--:R-:W-:-:S04]  /*0890*/  @P3 FFMA R0, R13, R6, R0 ;  /* 0x000000060d003223 */ /* 0x008fc80000000000 */
[----:B------:R-:W-:-:S04]  /*08a0*/  @P6 FFMA R0, R15, R18, R0 ;  /* 0x000000120f006223 */ /* 0x000fc80000000000 */
[----:B------:R-:W-:-:S04]  /*08b0*/  @P4 FFMA R0, R17, R20, R0 ;  /* 0x0000001411004223 */ /* 0x000fc80000000000 */
[----:B-----5:R-:W-:Y:S01]  /*08c0*/  @P5 FFMA R0, R23, R26, R0 ;  /* 0x0000001a17005223 */ /* 0x020fe20000000000 */
[----:B------:R-:W-:Y:S06]  /*08d0*/  @P1 BRA `(.L_x_2) ;  /* 0xfffffff800981947 */ /* 0x000fec000383ffff */
[----:B------:R-:W-:-:S07]  /*08e0*/  MOV R19, UR6 ;  /* 0x0000000600137c02 */ /* 0x000fce0008000f00 */
.L_x_1:
[----:B------:R-:W-:-:S09]  /*08f0*/  UISETP.NE.AND UP2, UPT, UR8, URZ, UPT ;  /* 0x000000ff0800728c */ /* 0x000fd2000bf45270 */
[----:B------:R-:W-:Y:S05]  /*0900*/  BRA.U !UP2, `(.L_x_3) ;  /* 0x000000050aa47547 */ /* 0x000fea000b800000 */
[----:B------:R-:W-:Y:S01]  /*0910*/  UISETP.NE.AND UP2, UPT, UR9, URZ, UPT ;  /* 0x000000ff0900728c */ /* 0x000fe2000bf45270 */
[----:B------:R-:W-:Y:S10]  /*0920*/  BRA.U !UP1, `(.L_x_4) ;  /* 0x0000000109c87547 */ /* 0x000ff4000b800000 */
[----:B------:R-:W0:Y:S01]  /*0930*/  LDCU UR5, c[0x0][0x39c] ;  /* 0x00007380ff0577ac */ /* 0x000e220008000800 */
[----:B------:R-:W-:Y:S01]  /*0940*/  IMAD.IADD R22, R4, 0x1, R19 ;  /* 0x0000000104167824 */ /* 0x000fe200078e0213 */
[----:B------:R-:W1:Y:S01]  /*0950*/  LDC.64 R6, c[0x0][0x388] ;  /* 0x0000e200ff067b82 */ /* 0x000e620000000a00 */
[----:B------:R-:W-:Y:S02]  /*0960*/  IADD3 R21, P5, PT, R19, UR7, RZ ;  /* 0x0000000713157c10 */ /* 0x000fe4000ffbe0ff */
[C---:B------:R-:W-:Y:S01]  /*0970*/  VIADD R20, R22.reuse, 0x2 ;  /* 0x0000000216147836 */ /* 0x040fe20000000000 */
[C---:B------:R-:W-:Y:S02]  /*0980*/  IADD3 R24, PT, PT, R22.reuse, 0x1, RZ ;  /* 0x0000000116187810 */ /* 0x040fe40007ffe0ff */
[----:B------:R-:W-:Y:S02]  /*0990*/  IADD3 R18, PT, PT, R22, 0x3, RZ ;  /* 0x0000000316127810 */ /* 0x000fe40007ffe0ff */
[----:B------:R-:W2:Y:S01]  /*09a0*/  LDC.64 R14, c[0x0][0x380] ;  /* 0x0000e000ff0e7b82 */ /* 0x000ea20000000a00 */
[----:B0-----:R-:W-:-:S07]  /*09b0*/  ISETP.GE.AND P1, PT, R24, UR5, PT ;  /* 0x0000000518007c0c */ /* 0x001fce000bf26270 */
[----:B------:R-:W0:Y:S01]  /*09c0*/  LDC.64 R16, c[0x0][0x388] ;  /* 0x0000e200ff107b82 */ /* 0x000e220000000a00 */
[----:B------:R-:W-:Y:S02]  /*09d0*/  ISETP.GE.AND P2, PT, R20, UR5, PT ;  /* 0x0000000514007c0c */ /* 0x000fe4000bf46270 */
[----:B------:R-:W-:Y:S02]  /*09e0*/  ISETP.GT.AND P1, PT, R24, -0x1, !P1 ;  /* 0xffffffff1800780c */ /* 0x000fe40004f24270 */
[----:B------:R-:W-:Y:S02]  /*09f0*/  ISETP.GT.AND P2, PT, R20, -0x1, !P2 ;  /* 0xffffffff1400780c */ /* 0x000fe40005744270 */
[----:B------:R-:W-:Y:S02]  /*0a00*/  PLOP3.LUT P1, PT, P0, P1, PT, 0x80, 0x8 ;  /* 0x000000000008781c */ /* 0x000fe40000723070 */
[----:B------:R-:W-:Y:S02]  /*0a10*/  ISETP.GE.AND P3, PT, R18, UR5, PT ;  /* 0x0000000512007c0c */ /* 0x000fe4000bf66270 */
[----:B------:R-:W-:-:S02]  /*0a20*/  PLOP3.LUT P2, PT, P0, P2, PT, 0x80, 0x8 ;  /* 0x000000000008781c */ /* 0x000fc40000745070 */
[----:B------:R-:W-:Y:S02]  /*0a30*/  ISETP.GT.AND P3, PT, R18, -0x1, !P3 ;  /* 0xffffffff1200780c */ /* 0x000fe40005f64270 */
[C---:B------:R-:W-:Y:S02]  /*0a40*/  ISETP.GE.AND P4, PT, R22.reuse, UR5, PT ;  /* 0x0000000516007c0c */ /* 0x040fe4000bf86270 */
[----:B------:R-:W-:Y:S02]  /*0a50*/  PLOP3.LUT P3, PT, P0, P3, PT, 0x80, 0x8 ;  /* 0x000000000008781c */ /* 0x000fe40000767070 */
[----:B------:R-:W-:Y:S01]  /*0a60*/  ISETP.GT.AND P4, PT, R22, -0x1, !P4 ;  /* 0xffffffff1600780c */ /* 0x000fe20006784270 */
[----:B------:R-:W3:Y:S01]  /*0a70*/  @P1 LDC.64 R12, c[0x0][0x380] ;  /* 0x0000e000ff0c1b82 */ /* 0x000ee20000000a00 */
[----:B-1----:R-:W-:Y:S01]  /*0a80*/  LEA R6, P6, R21, R6, 0x2 ;  /* 0x0000000615067211 */ /* 0x002fe200078c10ff */
[----:B------:R-:W-:Y:S01]  /*0a90*/  @P1 IMAD R23, R24, UR5, R5 ;  /* 0x0000000518171c24 */ /* 0x000fe2000f8e0205 */
[----:B------:R-:W-:-:S05]  /*0aa0*/  PLOP3.LUT P4, PT, P0, P4, PT, 0x80, 0x8 ;  /* 0x000000000008781c */ /* 0x000fca0000789070 */
[----:B------:R-:W1:Y:S08]  /*0ab0*/  @P2 LDC.64 R10, c[0x0][0x380] ;  /* 0x0000e000ff0a2b82 */ /* 0x000e700000000a00 */
[----:B------:R-:W4:Y:S01]  /*0ac0*/  @P3 LDC.64 R8, c[0x0][0x380] ;  /* 0x0000e000ff083b82 */ /* 0x000f220000000a00 */
[----:B------:R-:W-:Y:S01]  /*0ad0*/  @P4 IMAD R27, R22, UR5, R5 ;  /* 0x00000005161b4c24 */ /* 0x000fe2000f8e0205 */
[----:B------:R-:W-:Y:S01]  /*0ae0*/  IADD3.X R22, PT, PT, RZ, RZ, RZ, P5, !PT ;  /* 0x000000ffff167210 */ /* 0x000fe20002ffe4ff */
[----:B------:R-:W-:-:S02]  /*0af0*/  @P4 VIADD R25, R19, UR7 ;  /* 0x0000000713194c36 */ /* 0x000fc40008000000 */
[----:B--2---:R-:W-:Y:S01]  /*0b00*/  @P4 IMAD.WIDE R14, R27, 0x4, R14 ;  /* 0x000000041b0e4825 */ /* 0x004fe200078e020e */
[----:B------:R-:W-:-:S03]  /*0b10*/  LEA.HI.X R7, R21, R7, R22, 0x2, P6 ;  /* 0x0000000715077211 */ /* 0x000fc600030f1416 */
[----:B0-----:R-:W-:Y:S02]  /*0b20*/  @P4 IMAD.WIDE.U32 R16, R25, 0x4, R16 ;  /* 0x0000000419104825 */ /* 0x001fe400078e0010 */
[----:B------:R-:W2:Y:S02]  /*0b30*/  @P4 LDG.E R15, desc[UR10][R14.64] ;  /* 0x0000000a0e0f4981 */ /* 0x000ea4000c1e1900 */
[----:B------:R-:W-:Y:S02]  /*0b40*/  @P2 IMAD R21, R20, UR5, R5 ;  /* 0x0000000514152c24 */ /* 0x000fe4000f8e0205 */
[----:B---3--:R-:W-:Y:S01]  /*0b50*/  @P1 IMAD.WIDE R12, R23, 0x4, R12 ;  /* 0x00000004170c1825 */ /* 0x008fe200078e020c */
[----:B------:R-:W2:Y:S03]  /*0b60*/  @P4 LDG.E R16, desc[UR10][R16.64] ;  /* 0x0000000a10104981 */ /* 0x000ea6000c1e1900 */
[----:B-1----:R-:W-:Y:S01]  /*0b70*/  @P2 IMAD.WIDE R10, R21, 0x4, R10 ;  /* 0x00000004150a2825 */ /* 0x002fe200078e020a */
[----:B------:R-:W3:Y:S03]  /*0b80*/  @P2 LDG.E R20, desc[UR10][R6.64+0x8] ;  /* 0x0000080a06142981 */ /* 0x000ee6000c1e1900 */
[----:B------:R-:W-:Y:S01]  /*0b90*/  @P3 IMAD R21, R18, UR5, R5 ;  /* 0x0000000512153c24 */ /* 0x000fe2000f8e0205 */
[----:B------:R-:W5:Y:S04]  /*0ba0*/  @P1 LDG.E R13, desc[UR10][R12.64] ;  /* 0x0000000a0c0d1981 */ /* 0x000f68000c1e1900 */
[----:B------:R-:W5:Y:S01]  /*0bb0*/  @P1 LDG.E R18, desc[UR10][R6.64+0x4] ;  /* 0x0000040a06121981 */ /* 0x000f62000c1e1900 */
[----:B----4-:R-:W-:-:S03]  /*0bc0*/  @P3 IMAD.WIDE R8, R21, 0x4, R8 ;  /* 0x0000000415083825 */ /* 0x010fc600078e0208 */
[----:B------:R-:W3:Y:S04]  /*0bd0*/  @P2 LDG.E R11, desc[UR10][R10.64] ;  /* 0x0000000a0a0b2981 */ /* 0x000ee8000c1e1900 */
[----:B------:R-:W4:Y:S04]  /*0be0*/  @P3 LDG.E R21, desc[UR10][R6.64+0xc] ;  /* 0x00000c0a06153981 */ /* 0x000f28000c1e1900 */
[----:B------:R-:W4:Y:S01]  /*0bf0*/  @P3 LDG.E R9, desc[UR10][R8.64] ;  /* 0x0000000a08093981 */ /* 0x000f22000c1e1900 */
[----:B------:R-:W-:Y:S02]  /*0c00*/  VIADD R19, R19, 0x4 ;  /* 0x0000000413137836 */ /* 0x000fe40000000000 */
[----:B--2---:R-:W-:-:S04]  /*0c10*/  @P4 FFMA R0, R15, R16, R0 ;  /* 0x000000100f004223 */ /* 0x004fc80000000000 */
[----:B-----5:R-:W-:-:S04]  /*0c20*/  @P1 FFMA R0, R13, R18, R0 ;  /* 0x000000120d001223 */ /* 0x020fc80000000000 */
[----:B---3--:R-:W-:-:S04]  /*0c30*/  @P2 FFMA R0, R11, R20, R0 ;  /* 0x000000140b002223 */ /* 0x008fc80000000000 */
[----:B----4-:R-:W-:-:S07]  /*0c40*/  @P3 FFMA R0, R9, R21, R0 ;  /* 0x0000001509003223 */ /* 0x010fce0000000000 */
.L_x_4:
[----:B------:R-:W-:Y:S05]  /*0c50*/  BRA.U !UP2, `(.L_x_3) ;  /* 0x000000010ad07547 */ /* 0x000fea000b800000 */
[----:B------:R-:W0:Y:S01]  /*0c60*/  LDCU UR5, c[0x0][0x3a4] ;  /* 0x00007480ff0577ac */ /* 0x000e220008000800 */
[----:B------:R-:W-:Y:S02]  /*0c70*/  UISETP.NE.AND UP2, UPT, UR9, 0x1, UPT ;  /* 0x000000010900788c */ /* 0x000fe4000bf45270 */
[----:B0-----:R-:W-:-:S07]  /*0c80*/  ULOP3.LUT UP3, URZ, UR5, 0x1, URZ, 0xc0, !UPT ;  /* 0x0000000105ff7892 */ /* 0x001fce000f86c0ff */
[----:B------:R-:W-:Y:S05]  /*0c90*/  BRA.U !UP2, `(.L_x_5) ;  /* 0x000000010a787547 */ /* 0x000fea000b800000 */
[----:B------:R-:W0:Y:S01]  /*0ca0*/  LDCU UR5, c[0x0][0x39c] ;  /* 0x00007380ff0577ac */ /* 0x000e220008000800 */
[----:B------:R-:W-:Y:S01]  /*0cb0*/  IADD3 R16, PT, PT, R4, R19, RZ ;  /* 0x0000001304107210 */ /* 0x000fe20007ffe0ff */
[----:B------:R-:W1:Y:S04]  /*0cc0*/  LDC.64 R12, c[0x0][0x380] ;  /* 0x0000e000ff0c7b82 */ /* 0x000e680000000a00 */
[----:B------:R-:W-:-:S04]  /*0cd0*/  VIADD R14, R16, 0x1 ;  /* 0x00000001100e7836 */ /* 0x000fc80000000000 */
[----:B------:R-:W2:Y:S01]  /*0ce0*/  LDC.64 R10, c[0x0][0x388] ;  /* 0x0000e200ff0a7b82 */ /* 0x000ea20000000a00 */
[----:B0-----:R-:W-:-:S04]  /*0cf0*/  ISETP.GE.AND P1, PT, R14, UR5, PT ;  /* 0x000000050e007c0c */ /* 0x001fc8000bf26270 */
[----:B------:R-:W-:-:S04]  /*0d00*/  ISETP.GT.AND P1, PT, R14, -0x1, !P1 ;  /* 0xffffffff0e00780c */ /* 0x000fc80004f24270 */
[----:B------:R-:W-:Y:S02]  /*0d10*/  PLOP3.LUT P2, PT, P0, P1, PT, 0x80, 0x8 ;  /* 0x000000000008781c */ /* 0x000fe40000743070 */
[----:B------:R-:W-:-:S04]  /*0d20*/  ISETP.GE.AND P1, PT, R16, UR5, PT ;  /* 0x0000000510007c0c */ /* 0x000fc8000bf26270 */
[----:B------:R-:W-:-:S04]  /*0d30*/  ISETP.GT.AND P1, PT, R16, -0x1, !P1 ;  /* 0xffffffff1000780c */ /* 0x000fc80004f24270 */
[----:B------:R-:W-:-:S03]  /*0d40*/  PLOP3.LUT P1, PT, P0, P1, PT, 0x80, 0x8 ;  /* 0x000000000008781c */ /* 0x000fc60000723070 */
[----:B------:R-:W0:Y:S08]  /*0d50*/  @P2 LDC.64 R6, c[0x0][0x388] ;  /* 0x0000e200ff062b82 */ /* 0x000e300000000a00 */
[----:B------:R-:W3:Y:S02]  /*0d60*/  @P2 LDC.64 R8, c[0x0][0x380] ;  /* 0x0000e000ff082b82 */ /* 0x000ee40000000a00 */
[----:B------:R-:W-:Y:S01]  /*0d70*/  @P1 IMAD R15, R16, UR5, R5 ;  /* 0x00000005100f1c24 */ /* 0x000fe2000f8e0205 */
[----:B------:R-:W-:-:S02]  /*0d80*/  @P2 IADD3 R16, P3, PT, R19, UR7, RZ ;  /* 0x0000000713102c10 */ /* 0x000fc4000ff7e0ff */
[----:B------:R-:W-:Y:S01]  /*0d90*/  @P1 IADD3 R17, PT, PT, R19, UR7, RZ ;  /* 0x0000000713111c10 */ /* 0x000fe2000fffe0ff */
[----:B-1----:R-:W-:-:S04]  /*0da0*/  @P1 IMAD.WIDE R12, R15, 0x4, R12 ;  /* 0x000000040f0c1825 */ /* 0x002fc800078e020c */
[----:B------:R-:W-:Y:S02]  /*0db0*/  @P2 IMAD R15, R14, UR5, R5 ;  /* 0x000000050e0f2c24 */ /* 0x000fe4000f8e0205 */
[----:B------:R-:W-:Y:S01]  /*0dc0*/  @P2 IMAD.X R14, RZ, RZ, RZ, P3 ;  /* 0x000000ffff0e2224 */ /* 0x000fe200018e06ff */
[----:B------:R-:W4:Y:S01]  /*0dd0*/  @P1 LDG.E R13, desc[UR10][R12.64] ;  /* 0x0000000a0c0d1981 */ /* 0x000f22000c1e1900 */
[----:B--2---:R-:W-:Y:S01]  /*0de0*/  @P1 IMAD.WIDE.U32 R10, R17, 0x4, R10 ;  /* 0x00000004110a1825 */ /* 0x004fe200078e000a */
[----:B0-----:R-:W-:-:S04]  /*0df0*/  @P2 LEA R6, P3, R16, R6, 0x2 ;  /* 0x0000000610062211 */ /* 0x001fc800078610ff */
[----:B------:R-:W-:Y:S01]  /*0e00*/  @P2 LEA.HI.X R7, R16, R7, R14, 0x2, P3 ;  /* 0x0000000710072211 */ /* 0x000fe200018f140e */
[----:B------:R-:W4:Y:S01]  /*0e10*/  @P1 LDG.E R11, desc[UR10][R10.64] ;  /* 0x0000000a0a0b1981 */ /* 0x000f22000c1e1900 */
[----:B---3--:R-:W-:-:S03]  /*0e20*/  @P2 IMAD.WIDE R8, R15, 0x4, R8 ;  /* 0x000000040f082825 */ /* 0x008fc600078e0208 */
[----:B------:R-:W2:Y:S04]  /*0e30*/  @P2 LDG.E R6, desc[UR10][R6.64+0x4] ;  /* 0x0000040a06062981 */ /* 0x000ea8000c1e1900 */
[----:B------:R-:W2:Y:S01]  /*0e40*/  @P2 LDG.E R9, desc[UR10][R8.64] ;  /* 0x0000000a08092981 */ /* 0x000ea2000c1e1900 */
[----:B------:R-:W-:Y:S01]  /*0e50*/  IADD3 R19, PT, PT, R19, 0x2, RZ ;  /* 0x0000000213137810 */ /* 0x000fe20007ffe0ff */
[----:B----4-:R-:W-:-:S04]  /*0e60*/  @P1 FFMA R0, R11, R13, R0 ;  /* 0x0000000d0b001223 */ /* 0x010fc80000000000 */
[----:B--2---:R-:W-:-:S07]  /*0e70*/  @P2 FFMA R0, R9, R6, R0 ;  /* 0x0000000609002223 */ /* 0x004fce0000000000 */
.L_x_5:
[----:B------:R-:W-:Y:S05]  /*0e80*/  BRA.U !UP3, `(.L_x_3) ;  /* 0x000000010b447547 */ /* 0x000fea000b800000 */
[----:B------:R-:W0:Y:S01]  /*0e90*/  LDCU UR5, c[0x0][0x39c] ;  /* 0x00007380ff0577ac */ /* 0x000e220008000800 */
[----:B------:R-:W-:Y:S01]  /*0ea0*/  IMAD.IADD R10, R4, 0x1, R19 ;  /* 0x00000001040a7824 */ /* 0x000fe200078e0213 */
[----:B------:R-:W-:Y:S04]  /*0eb0*/  BSSY.RECONVERGENT B0, `(.L_x_3) ;  /* 0x000000e000007945 */ /* 0x000fe80003800200 */
[----:B0-----:R-:W-:-:S04]  /*0ec0*/  ISETP.GE.AND P1, PT, R10, UR5, PT ;  /* 0x000000050a007c0c */ /* 0x001fc8000bf26270 */
[----:B------:R-:W-:-:S04]  /*0ed0*/  ISETP.GT.AND P1, PT, R10, -0x1, !P1 ;  /* 0xffffffff0a00780c */ /* 0x000fc80004f24270 */
[----:B------:R-:W-:-:S13]  /*0ee0*/  PLOP3.LUT P1, PT, P0, P1, PT, 0x80, 0x8 ;  /* 0x000000000008781c */ /* 0x000fda0000723070 */
[----:B------:R-:W-:Y:S05]  /*0ef0*/  @!P1 BRA `(.L_x_6) ;  /* 0x0000000000249947 */ /* 0x000fea0003800000 */
[----:B------:R-:W0:Y:S01]  /*0f00*/  LDC.64 R6, c[0x0][0x380] ;  /* 0x0000e000ff067b82 */ /* 0x000e220000000a00 */
[----:B------:R-:W-:Y:S01]  /*0f10*/  IADD3 R19, PT, PT, R19, UR7, RZ ;  /* 0x0000000713137c10 */ /* 0x000fe2000fffe0ff */
[----:B------:R-:W-:-:S06]  /*0f20*/  IMAD R5, R10, UR5, R5 ;  /* 0x000000050a057c24 */ /* 0x000fcc000f8e0205 */
[----:B------:R-:W1:Y:S01]  /*0f30*/  LDC.64 R8, c[0x0][0x388] ;  /* 0x0000e200ff087b82 */ /* 0x000e620000000a00 */
[----:B0-----:R-:W-:-:S06]  /*0f40*/  IMAD.WIDE R6, R5, 0x4, R6 ;  /* 0x0000000405067825 */ /* 0x001fcc00078e0206 */
[----:B------:R-:W2:Y:S01]  /*0f50*/  LDG.E R7, desc[UR10][R6.64] ;  /* 0x0000000a06077981 */ /* 0x000ea2000c1e1900 */
[----:B-1----:R-:W-:-:S06]  /*0f60*/  IMAD.WIDE.U32 R8, R19, 0x4, R8 ;  /* 0x0000000413087825 */ /* 0x002fcc00078e0008 */
[----:B------:R-:W2:Y:S02]  /*0f70*/  LDG.E R8, desc[UR10][R8.64] ;  /* 0x0000000a08087981 */ /* 0x000ea4000c1e1900 */
[----:B--2---:R-:W-:-:S07]  /*0f80*/  FFMA R0, R7, R8, R0 ;  /* 0x0000000807007223 */ /* 0x004fce0000000000 */
.L_x_6:
[----:B------:R-:W-:Y:S05]  /*0f90*/  BSYNC.RECONVERGENT B0 ;  /* 0x0000000000007941 */ /* 0x000fea0003800200 */
.L_x_3:
[----:B------:R-:W-:Y:S05]  /*0fa0*/  BRA.U UP0, `(.L_x_7) ;  /* 0xfffffff100ac7547 */ /* 0x000fea000b83ffff */
.L_x_0:
[----:B------:R-:W0:Y:S02]  /*0fb0*/  LDC.64 R4, c[0x0][0x390] ;  /* 0x0000e400ff047b82 */ /* 0x000e240000000a00 */
[----:B0-----:R-:W-:-:S05]  /*0fc0*/  IMAD.WIDE R2, R2, 0x4, R4 ;  /* 0x0000000402027825 */ /* 0x001fca00078e0204 */
[----:B------:R-:W-:Y:S01]  /*0fd0*/  STG.E desc[UR10][R2.64], R0 ;  /* 0x0000000002007986 */ /* 0x000fe2000c10190a */
[----:B------:R-:W-:Y:S05]  /*0fe0*/  EXIT ;  /* 0x000000000000794d */ /* 0x000fea0003800000 */
.L_x_8:
[----:B------:R-:W-:-:S00]  /*0ff0*/  BRA `(.L_x_8) ;  /* 0xfffffffc00fc7947 */ /* 0x000fc0000383ffff */
[----:B------:R-:W-:-:S00]  /*1000*/  NOP ;  /* 0x0000000000007918 */ /* 0x000fc00000000000 */
[----:B------:R-:W-:-:S00]  /*1010*/  NOP ;  /* 0x0000000000007918 */ /* 0x000fc00000000000 */
[----:B------:R-:W-:-:S00]  /*1020*/  NOP ;  /* 0x0000000000007918 */ /* 0x000fc00000000000 */
[----:B------:R-:W-:-:S00]  /*1030*/  NOP ;  /* 0x0000000000007918 */ /* 0x000fc00000000000 */
[----:B------:R-:W-:-:S00]  /*1040*/  NOP ;  /* 0x0000000000007918 */ /* 0x000fc00000000000 */
[----:B------:R-:W-:-:S00]  /*1050*/  NOP ;  /* 0x0000000000007918 */ /* 0x000fc00000000000 */
[----:B------:R-:W-:-:S00]  /*1060*/  NOP ;  /* 0x0000000000007918 */ /* 0x000fc00000000000 */
[----:B------:R-:W-:-:S00]  /*1070*/  NOP ;  /* 0x0000000000007918 */ /* 0x000fc00000000000 */
.L_x_9:


//--------------------- .nv.shared.reserved.0     --------------------------
	.section	.nv.shared.reserved.0,"aw",@nobits
	.weak		__nv_reservedSMEM_offset_0_alias
	.size		__nv_reservedSMEM_offset_0_alias, 0, 64
	.other		__nv_reservedSMEM_offset_0_alias,@"STO_CUDA_RESERVED_SHARED STV_DEFAULT"
__nv_reservedSMEM_offset_0_alias:
	.zero		0
	.zero		64


//--------------------- .nv.constant0._Z13convolution2dPfS_S_iiiiiib --------------------------
	.section	.nv.constant0._Z13convolution2dPfS_S_iiiiiib,"a",@progbits
	.sectionflags	@""
	.align	4
.nv.constant0._Z13convolution2dPfS_S_iiiiiib:
	.zero		945


//--------------------- SYMBOLS --------------------------

	.type		.nv.reservedSmem.offset0,@object
	.size		.nv.reservedSmem.offset0,0x4
